//
// Generated by NVIDIA NVVM Compiler
//
// Compiler Build ID: CL-36424714
// Cuda compilation tools, release 13.0, V13.0.88
// Based on NVVM 20.0.0
//

.version 9.0
.target sm_100
.address_size 64

	// .globl	_Z30normalize_and_uppercase_kernelPKcPci
.extern .shared .align 16 .b8 local_hist[];

.visible .entry _Z30normalize_and_uppercase_kernelPKcPci(
	.param .u64 .ptr .align 1 _Z30normalize_and_uppercase_kernelPKcPci_param_0,
	.param .u64 .ptr .align 1 _Z30normalize_and_uppercase_kernelPKcPci_param_1,
	.param .u32 _Z30normalize_and_uppercase_kernelPKcPci_param_2
)
{
	.reg .pred 	%p<4>;
	.reg .b16 	%rs<9>;
	.reg .b32 	%r<6>;
	.reg .b64 	%rd<8>;

	ld.param.u64 	%rd1, [_Z30normalize_and_uppercase_kernelPKcPci_param_0];
	ld.param.u64 	%rd2, [_Z30normalize_and_uppercase_kernelPKcPci_param_1];
	ld.param.u32 	%r2, [_Z30normalize_and_uppercase_kernelPKcPci_param_2];
	mov.u32 	%r3, %ctaid.x;
	mov.u32 	%r4, %ntid.x;
	mov.u32 	%r5, %tid.x;
	mad.lo.s32 	%r1, %r3, %r4, %r5;
	setp.ge.s32 	%p1, %r1, %r2;
	@%p1 bra 	$L__BB0_2;
	cvta.to.global.u64 	%rd3, %rd2;
	cvta.to.global.u64 	%rd4, %rd1;
	cvt.s64.s32 	%rd5, %r1;
	add.s64 	%rd6, %rd4, %rd5;
	ld.global.nc.u8 	%rs1, [%rd6];
	cvt.u16.u8 	%rs2, %rs1;
	setp.eq.s16 	%p2, %rs2, 127;
	max.u16 	%rs3, %rs2, 32;
	selp.b16 	%rs4, 32, %rs3, %p2;
	add.s16 	%rs5, %rs4, -97;
	and.b16  	%rs6, %rs5, 255;
	setp.lt.u16 	%p3, %rs6, 26;
	add.s16 	%rs7, %rs4, -32;
	selp.b16 	%rs8, %rs7, %rs4, %p3;
	add.s64 	%rd7, %rd3, %rd5;
	st.global.u8 	[%rd7], %rs8;
$L__BB0_2:
	ret;

}
	// .globl	_Z22ascii_histogram_kernelPKciPj
.visible .entry _Z22ascii_histogram_kernelPKciPj(
	.param .u64 .ptr .align 1 _Z22ascii_histogram_kernelPKciPj_param_0,
	.param .u32 _Z22ascii_histogram_kernelPKciPj_param_1,
	.param .u64 .ptr .align 1 _Z22ascii_histogram_kernelPKciPj_param_2
)
{
	.reg .pred 	%p<21>;
	.reg .b16 	%rs<4>;
	.reg .b32 	%r<124>;
	.reg .b64 	%rd<21>;

	ld.param.u64 	%rd7, [_Z22ascii_histogram_kernelPKciPj_param_0];
	ld.param.u32 	%r62, [_Z22ascii_histogram_kernelPKciPj_param_1];
	ld.param.u64 	%rd8, [_Z22ascii_histogram_kernelPKciPj_param_2];
	cvta.to.global.u64 	%rd1, %rd8;
	mov.u32 	%r123, %tid.x;
	setp.gt.u32 	%p1, %r123, 127;
	@%p1 bra 	$L__BB1_7;
	mov.u32 	%r2, %ntid.x;
	add.s32 	%r63, %r123, %r2;
	max.u32 	%r64, %r63, 128;
	setp.lt.u32 	%p2, %r63, 128;
	selp.u32 	%r65, 1, 0, %p2;
	add.s32 	%r66, %r63, %r65;
	sub.s32 	%r67, %r64, %r66;
	div.u32 	%r68, %r67, %r2;
	add.s32 	%r3, %r68, %r65;
	and.b32  	%r69, %r3, 3;
	setp.eq.s32 	%p3, %r69, 3;
	mov.u32 	%r114, %r123;
	@%p3 bra 	$L__BB1_4;
	add.s32 	%r70, %r3, 1;
	and.b32  	%r71, %r70, 3;
	shl.b32 	%r72, %r123, 2;
	mov.u32 	%r73, local_hist;
	add.s32 	%r111, %r73, %r72;
	shl.b32 	%r5, %r2, 2;
	neg.s32 	%r110, %r71;
	mad.lo.s32 	%r114, %r2, %r71, %r123;
$L__BB1_3:
	.pragma "nounroll";
	mov.b32 	%r74, 0;
	st.shared.u32 	[%r111], %r74;
	add.s32 	%r111, %r111, %r5;
	add.s32 	%r110, %r110, 1;
	setp.ne.s32 	%p4, %r110, 0;
	@%p4 bra 	$L__BB1_3;
$L__BB1_4:
	setp.lt.u32 	%p5, %r3, 3;
	@%p5 bra 	$L__BB1_7;
	shl.b32 	%r13, %r2, 2;
	shl.b32 	%r75, %r114, 2;
	mov.u32 	%r76, local_hist;
	add.s32 	%r113, %r76, %r75;
	shl.b32 	%r15, %r2, 4;
	shl.b32 	%r16, %r2, 3;
	mul.lo.s32 	%r17, %r2, 12;
$L__BB1_6:
	mov.b32 	%r77, 0;
	st.shared.u32 	[%r113], %r77;
	add.s32 	%r78, %r113, %r13;
	st.shared.u32 	[%r78], %r77;
	add.s32 	%r79, %r113, %r16;
	st.shared.u32 	[%r79], %r77;
	add.s32 	%r80, %r113, %r17;
	st.shared.u32 	[%r80], %r77;
	add.s32 	%r114, %r114, %r13;
	add.s32 	%r113, %r113, %r15;
	setp.lt.u32 	%p6, %r114, 128;
	@%p6 bra 	$L__BB1_6;
$L__BB1_7:
	bar.sync 	0;
	mov.u32 	%r81, %ctaid.x;
	mov.u32 	%r22, %ntid.x;
	mad.lo.s32 	%r115, %r81, %r22, %r123;
	setp.ge.s32 	%p7, %r115, %r62;
	@%p7 bra 	$L__BB1_12;
	cvta.to.global.u64 	%rd2, %rd7;
	mov.u32 	%r82, %nctaid.x;
	mul.lo.s32 	%r24, %r22, %r82;
$L__BB1_9:
	cvt.s64.s32 	%rd9, %r115;
	add.s64 	%rd10, %rd2, %rd9;
	ld.global.nc.u8 	%rs2, [%rd10];
	cvt.s16.s8 	%rs1, %rs2;
	setp.lt.s16 	%p8, %rs1, 0;
	@%p8 bra 	$L__BB1_11;
	and.b16  	%rs3, %rs1, 255;
	mul.wide.u16 	%r83, %rs3, 4;
	mov.u32 	%r84, local_hist;
	add.s32 	%r85, %r84, %r83;
	atom.shared.add.u32 	%r86, [%r85], 1;
$L__BB1_11:
	add.s32 	%r115, %r115, %r24;
	setp.lt.s32 	%p9, %r115, %r62;
	@%p9 bra 	$L__BB1_9;
$L__BB1_12:
	setp.gt.u32 	%p10, %r123, 127;
	bar.sync 	0;
	@%p10 bra 	$L__BB1_29;
	add.s32 	%r87, %r123, %r22;
	max.u32 	%r88, %r87, 128;
	setp.lt.u32 	%p11, %r87, 128;
	selp.u32 	%r89, 1, 0, %p11;
	add.s32 	%r90, %r87, %r89;
	sub.s32 	%r91, %r88, %r90;
	div.u32 	%r92, %r91, %r22;
	add.s32 	%r27, %r92, %r89;
	and.b32  	%r93, %r27, 3;
	setp.eq.s32 	%p12, %r93, 3;
	@%p12 bra 	$L__BB1_18;
	add.s32 	%r94, %r27, 1;
	and.b32  	%r95, %r94, 3;
	mul.wide.u32 	%rd11, %r123, 4;
	add.s64 	%rd20, %rd1, %rd11;
	mul.wide.u32 	%rd4, %r22, 4;
	shl.b32 	%r96, %r123, 2;
	mov.u32 	%r97, local_hist;
	add.s32 	%r117, %r97, %r96;
	shl.b32 	%r29, %r22, 2;
	neg.s32 	%r116, %r95;
	mad.lo.s32 	%r123, %r22, %r95, %r123;
$L__BB1_15:
	.pragma "nounroll";
	ld.shared.u32 	%r34, [%r117];
	setp.eq.s32 	%p13, %r34, 0;
	@%p13 bra 	$L__BB1_17;
	atom.global.add.u32 	%r98, [%rd20], %r34;
$L__BB1_17:
	add.s64 	%rd20, %rd20, %rd4;
	add.s32 	%r117, %r117, %r29;
	add.s32 	%r116, %r116, 1;
	setp.ne.s32 	%p14, %r116, 0;
	@%p14 bra 	$L__BB1_15;
$L__BB1_18:
	setp.lt.u32 	%p15, %r27, 3;
	@%p15 bra 	$L__BB1_29;
	shl.b32 	%r99, %r22, 1;
	add.s32 	%r122, %r123, %r99;
	shl.b32 	%r39, %r22, 2;
	mad.lo.s32 	%r121, %r22, 3, %r123;
	add.s32 	%r120, %r22, %r123;
	shl.b32 	%r100, %r123, 2;
	mov.u32 	%r101, local_hist;
	add.s32 	%r119, %r101, %r100;
	shl.b32 	%r43, %r22, 4;
	shl.b32 	%r44, %r22, 3;
	mul.lo.s32 	%r45, %r22, 12;
$L__BB1_20:
	ld.shared.u32 	%r51, [%r119];
	setp.eq.s32 	%p16, %r51, 0;
	@%p16 bra 	$L__BB1_22;
	mul.wide.u32 	%rd12, %r123, 4;
	add.s64 	%rd13, %rd1, %rd12;
	atom.global.add.u32 	%r102, [%rd13], %r51;
$L__BB1_22:
	add.s32 	%r103, %r119, %r39;
	ld.shared.u32 	%r52, [%r103];
	setp.eq.s32 	%p17, %r52, 0;
	@%p17 bra 	$L__BB1_24;
	mul.wide.u32 	%rd14, %r120, 4;
	add.s64 	%rd15, %rd1, %rd14;
	atom.global.add.u32 	%r104, [%rd15], %r52;
$L__BB1_24:
	add.s32 	%r53, %r123, %r22;
	add.s32 	%r105, %r119, %r44;
	ld.shared.u32 	%r54, [%r105];
	setp.eq.s32 	%p18, %r54, 0;
	@%p18 bra 	$L__BB1_26;
	mul.wide.u32 	%rd16, %r122, 4;
	add.s64 	%rd17, %rd1, %rd16;
	atom.global.add.u32 	%r106, [%rd17], %r54;
$L__BB1_26:
	add.s32 	%r55, %r53, %r22;
	add.s32 	%r107, %r119, %r45;
	ld.shared.u32 	%r56, [%r107];
	setp.eq.s32 	%p19, %r56, 0;
	@%p19 bra 	$L__BB1_28;
	mul.wide.u32 	%rd18, %r121, 4;
	add.s64 	%rd19, %rd1, %rd18;
	atom.global.add.u32 	%r108, [%rd19], %r56;
$L__BB1_28:
	add.s32 	%r109, %r55, %r22;
	add.s32 	%r123, %r109, %r22;
	add.s32 	%r122, %r122, %r39;
	add.s32 	%r121, %r121, %r39;
	add.s32 	%r120, %r120, %r39;
	add.s32 	%r119, %r119, %r43;
	setp.lt.u32 	%p20, %r123, 128;
	@%p20 bra 	$L__BB1_20;
$L__BB1_29:
	ret;

}
	// .globl	_Z19rolling_hash_kernelPKciPy
.visible .entry _Z19rolling_hash_kernelPKciPy(
	.param .u64 .ptr .align 1 _Z19rolling_hash_kernelPKciPy_param_0,
	.param .u32 _Z19rolling_hash_kernelPKciPy_param_1,
	.param .u64 .ptr .align 1 _Z19rolling_hash_kernelPKciPy_param_2
)
{
	.reg .pred 	%p<2>;
	.reg .b16 	%rs<2>;
	.reg .b32 	%r<7>;
	.reg .b64 	%rd<10>;

	ld.param.u64 	%rd1, [_Z19rolling_hash_kernelPKciPy_param_0];
	ld.param.u32 	%r2, [_Z19rolling_hash_kernelPKciPy_param_1];
	ld.param.u64 	%rd2, [_Z19rolling_hash_kernelPKciPy_param_2];
	mov.u32 	%r3, %ctaid.x;
	mov.u32 	%r4, %ntid.x;
	mov.u32 	%r5, %tid.x;
	mad.lo.s32 	%r1, %r3, %r4, %r5;
	setp.ge.s32 	%p1, %r1, %r2;
	@%p1 bra 	$L__BB2_2;
	cvta.to.global.u64 	%rd3, %rd1;
	cvta.to.global.u64 	%rd4, %rd2;
	cvt.s64.s32 	%rd5, %r1;
	add.s64 	%rd6, %rd3, %rd5;
	ld.global.nc.u8 	%rs1, [%rd6];
	cvt.u32.u8 	%r6, %rs1;
	mul.wide.u32 	%rd7, %r6, 1315423911;
	add.s64 	%rd8, %rd7, 1315423911;
	atom.global.xor.b64 	%rd9, [%rd4], %rd8;
$L__BB2_2:
	ret;

}


// ===== COMPILED SASS (sm_100) =====

	.target	sm_100

	.elftype	@"ET_EXEC"


//--------------------- .note.nv.tkinfo           --------------------------
	.section	.note.nv.tkinfo,"",@"SHT_NOTE"
	.sectionflags	@"SHF_NOTE_NV_TKINFO"
	.tkinfo
        /*0018*/ 	.word	0x00000002
        /*0030*/ 	.string	""
        /*0030*/ 	.string	"ptxas"
        /*0030*/ 	.string	"Cuda compilation tools, release 13.0, V13.0.88"
        /*0030*/ 	.string	"Build cuda_13.0.r13.0/compiler.36424714_0"
        /*0030*/ 	.string	"-arch sm_100 -m 64 "



//--------------------- .note.nv.cuinfo           --------------------------
	.section	.note.nv.cuinfo,"",@"SHT_NOTE"
	.sectionflags	@"SHF_NOTE_NV_CUINFO"
        /*0018*/ 	.short	0x0002
        /*001a*/ 	.short	0x0064
        /*001c*/ 	.short	0x0082
	.zero		2


//--------------------- .nv.info                  --------------------------
	.section	.nv.info,"",@"SHT_CUDA_INFO"
	.align	4


	//----- nvinfo : EIATTR_REGCOUNT
	.align		4
        /*0000*/ 	.byte	0x04, 0x2f
        /*0002*/ 	.short	(.L_1 - .L_0)
	.align		4
.L_0:
        /*0004*/ 	.word	index@(_Z30normalize_and_uppercase_kernelPKcPci)
        /*0008*/ 	.word	0x0000000a


	//----- nvinfo : EIATTR_FRAME_SIZE
	.align		4
.L_1:
        /*000c*/ 	.byte	0x04, 0x11
        /*000e*/ 	.short	(.L_3 - .L_2)
	.align		4
.L_2:
        /*0010*/ 	.word	index@(_Z30normalize_and_uppercase_kernelPKcPci)
        /*0014*/ 	.word	0x00000000


	//----- nvinfo : EIATTR_REGCOUNT
	.align		4
.L_3:
        /*0018*/ 	.byte	0x04, 0x2f
        /*001a*/ 	.short	(.L_5 - .L_4)
	.align		4
.L_4:
        /*001c*/ 	.word	index@(_Z22ascii_histogram_kernelPKciPj)
        /*0020*/ 	.word	0x00000014


	//----- nvinfo : EIATTR_FRAME_SIZE
	.align		4
.L_5:
        /*0024*/ 	.byte	0x04, 0x11
        /*0026*/ 	.short	(.L_7 - .L_6)
	.align		4
.L_6:
        /*0028*/ 	.word	index@(_Z22ascii_histogram_kernelPKciPj)
        /*002c*/ 	.word	0x00000000


	//----- nvinfo : EIATTR_REGCOUNT
	.align		4
.L_7:
        /*0030*/ 	.byte	0x04, 0x2f
        /*0032*/ 	.short	(.L_9 - .L_8)
	.align		4
.L_8:
        /*0034*/ 	.word	index@(_Z19rolling_hash_kernelPKciPy)
        /*0038*/ 	.word	0x0000000a


	//----- nvinfo : EIATTR_FRAME_SIZE
	.align		4
.L_9:
        /*003c*/ 	.byte	0x04, 0x11
        /*003e*/ 	.short	(.L_11 - .L_10)
	.align		4
.L_10:
        /*0040*/ 	.word	index@(_Z19rolling_hash_kernelPKciPy)
        /*0044*/ 	.word	0x00000000


	//----- nvinfo : EIATTR_MIN_STACK_SIZE
	.align		4
.L_11:
        /*0048*/ 	.byte	0x04, 0x12
        /*004a*/ 	.short	(.L_13 - .L_12)
	.align		4
.L_12:
        /*004c*/ 	.word	index@(_Z19rolling_hash_kernelPKciPy)
        /*0050*/ 	.word	0x00000000


	//----- nvinfo : EIATTR_MIN_STACK_SIZE
	.align		4
.L_13:
        /*0054*/ 	.byte	0x04, 0x12
        /*0056*/ 	.short	(.L_15 - .L_14)
	.align		4
.L_14:
        /*0058*/ 	.word	index@(_Z22ascii_histogram_kernelPKciPj)
        /*005c*/ 	.word	0x00000000


	//----- nvinfo : EIATTR_MIN_STACK_SIZE
	.align		4
.L_15:
        /*0060*/ 	.byte	0x04, 0x12
        /*0062*/ 	.short	(.L_17 - .L_16)
	.align		4
.L_16:
        /*0064*/ 	.word	index@(_Z30normalize_and_uppercase_kernelPKcPci)
        /*0068*/ 	.word	0x00000000
.L_17:


//--------------------- .nv.compat                --------------------------
	.section	.nv.compat,"",@"SHT_CUDA_COMPAT_INFO"
	.align	4
        /*0000*/ 	.byte	0x02, 0x09, 0x00, 0x00, 0x02, 0x02, 0x01, 0x00, 0x02, 0x05, 0x05, 0x00, 0x03, 0x07, 0x01, 0x01
        /*0010*/ 	.byte	0x02, 0x03, 0x00, 0x00, 0x02, 0x06, 0x01, 0x00, 0x04, 0x0b, 0x08, 0x00, 0x09, 0x00, 0x00, 0x00
        /*0020*/ 	.byte	0x00, 0x00, 0x00, 0x00


//--------------------- .nv.info._Z19rolling_hash_kernelPKciPy --------------------------
	.section	.nv.info._Z19rolling_hash_kernelPKciPy,"",@"SHT_CUDA_INFO"
	.sectionflags	@""
	.align	4


	//----- nvinfo : EIATTR_CUDA_API_VERSION
	.align		4
        /*0000*/ 	.byte	0x04, 0x37
        /*0002*/ 	.short	(.L_19 - .L_18)
.L_18:
        /*0004*/ 	.word	0x00000082


	//----- nvinfo : EIATTR_KPARAM_INFO
	.align		4
.L_19:
        /*0008*/ 	.byte	0x04, 0x17
        /*000a*/ 	.short	(.L_21 - .L_20)
.L_20:
        /*000c*/ 	.word	0x00000000
        /*0010*/ 	.short	0x0002
        /*0012*/ 	.short	0x0010
        /*0014*/ 	.byte	0x00, 0xf5, 0x21, 0x00


	//----- nvinfo : EIATTR_KPARAM_INFO
	.align		4
.L_21:
        /*0018*/ 	.byte	0x04, 0x17
        /*001a*/ 	.short	(.L_23 - .L_22)
.L_22:
        /*001c*/ 	.word	0x00000000
        /*0020*/ 	.short	0x0001
        /*0022*/ 	.short	0x0008
        /*0024*/ 	.byte	0x00, 0xf0, 0x11, 0x00


	//----- nvinfo : EIATTR_KPARAM_INFO
	.align		4
.L_23:
        /*0028*/ 	.byte	0x04, 0x17
        /*002a*/ 	.short	(.L_25 - .L_24)
.L_24:
        /*002c*/ 	.word	0x00000000
        /*0030*/ 	.short	0x0000
        /*0032*/ 	.short	0x0000
        /*0034*/ 	.byte	0x00, 0xf5, 0x21, 0x00


	//----- nvinfo : EIATTR_SPARSE_MMA_MASK
	.align		4
.L_25:
        /*0038*/ 	.byte	0x03, 0x50
        /*003a*/ 	.short	0x0000


	//----- nvinfo : EIATTR_MAXREG_COUNT
	.align		4
        /*003c*/ 	.byte	0x03, 0x1b
        /*003e*/ 	.short	0x00ff


	//----- nvinfo : EIATTR_MERCURY_ISA_VERSION
	.align		4
        /*0040*/ 	.byte	0x03, 0x5f
        /*0042*/ 	.short	0x0101


	//----- nvinfo : EIATTR_VRC_CTA_INIT_COUNT
	.align		4
        /*0044*/ 	.byte	0x02, 0x4a
	.zero		1
	.zero		1


	//----- nvinfo : EIATTR_EXIT_INSTR_OFFSETS
	.align		4
        /*0048*/ 	.byte	0x04, 0x1c
        /*004a*/ 	.short	(.L_27 - .L_26)


	//   ....[0]....
.L_26:
        /*004c*/ 	.word	0x00000070


	//   ....[1]....
        /*0050*/ 	.word	0x00000120


	//----- nvinfo : EIATTR_CBANK_PARAM_SIZE
	.align		4
.L_27:
        /*0054*/ 	.byte	0x03, 0x19
        /*0056*/ 	.short	0x0018


	//----- nvinfo : EIATTR_PARAM_CBANK
	.align		4
        /*0058*/ 	.byte	0x04, 0x0a
        /*005a*/ 	.short	(.L_29 - .L_28)
	.align		4
.L_28:
        /*005c*/ 	.word	index@(.nv.constant0._Z19rolling_hash_kernelPKciPy)
        /*0060*/ 	.short	0x0380
        /*0062*/ 	.short	0x0018


	//----- nvinfo : EIATTR_SW_WAR
	.align		4
.L_29:
        /*0064*/ 	.byte	0x04, 0x36
        /*0066*/ 	.short	(.L_31 - .L_30)
.L_30:
        /*0068*/ 	.word	0x00000008
.L_31:


//--------------------- .nv.info._Z22ascii_histogram_kernelPKciPj --------------------------
	.section	.nv.info._Z22ascii_histogram_kernelPKciPj,"",@"SHT_CUDA_INFO"
	.sectionflags	@""
	.align	4


	//----- nvinfo : EIATTR_CUDA_API_VERSION
	.align		4
        /*0000*/ 	.byte	0x04, 0x37
        /*0002*/ 	.short	(.L_33 - .L_32)
.L_32:
        /*0004*/ 	.word	0x00000082


	//----- nvinfo : EIATTR_KPARAM_INFO
	.align		4
.L_33:
        /*0008*/ 	.byte	0x04, 0x17
        /*000a*/ 	.short	(.L_35 - .L_34)
.L_34:
        /*000c*/ 	.word	0x00000000
        /*0010*/ 	.short	0x0002
        /*0012*/ 	.short	0x0010
        /*0014*/ 	.byte	0x00, 0xf5, 0x21, 0x00


	//----- nvinfo : EIATTR_KPARAM_INFO
	.align		4
.L_35:
        /*0018*/ 	.byte	0x04, 0x17
        /*001a*/ 	.short	(.L_37 - .L_36)
.L_36:
        /*001c*/ 	.word	0x00000000
        /*0020*/ 	.short	0x0001
        /*0022*/ 	.short	0x0008
        /*0024*/ 	.byte	0x00, 0xf0, 0x11, 0x00


	//----- nvinfo : EIATTR_KPARAM_INFO
	.align		4
.L_37:
        /*0028*/ 	.byte	0x04, 0x17
        /*002a*/ 	.short	(.L_39 - .L_38)
.L_38:
        /*002c*/ 	.word	0x00000000
        /*0030*/ 	.short	0x0000
        /*0032*/ 	.short	0x0000
        /*0034*/ 	.byte	0x00, 0xf5, 0x21, 0x00


	//----- nvinfo : EIATTR_SPARSE_MMA_MASK
	.align		4
.L_39:
        /*0038*/ 	.byte	0x03, 0x50
        /*003a*/ 	.short	0x0000


	//----- nvinfo : EIATTR_MAXREG_COUNT
	.align		4
        /*003c*/ 	.byte	0x03, 0x1b
        /*003e*/ 	.short	0x00ff


	//----- nvinfo : EIATTR_NUM_BARRIERS
	.align		4
        /*0040*/ 	.byte	0x02, 0x4c
        /*0042*/ 	.byte	0x01
	.zero		1


	//----- nvinfo : EIATTR_MERCURY_ISA_VERSION
	.align		4
        /*0044*/ 	.byte	0x03, 0x5f
        /*0046*/ 	.short	0x0101


	//----- nvinfo : EIATTR_VRC_CTA_INIT_COUNT
	.align		4
        /*0048*/ 	.byte	0x02, 0x4a
	.zero		1
	.zero		1


	//----- nvinfo : EIATTR_EXIT_INSTR_OFFSETS
	.align		4
        /*004c*/ 	.byte	0x04, 0x1c
        /*004e*/ 	.short	(.L_41 - .L_40)


	//   ....[0]....
.L_40:
        /*0050*/ 	.word	0x00000660


	//   ....[1]....
        /*0054*/ 	.word	0x000009a0


	//   ....[2]....
        /*0058*/ 	.word	0x00000ca0


	//----- nvinfo : EIATTR_CRS_STACK_SIZE
	.align		4
.L_41:
        /*005c*/ 	.byte	0x04, 0x1e
        /*005e*/ 	.short	(.L_43 - .L_42)
.L_42:
        /*0060*/ 	.word	0x00000000


	//----- nvinfo : EIATTR_CBANK_PARAM_SIZE
	.align		4
.L_43:
        /*0064*/ 	.byte	0x03, 0x19
        /*0066*/ 	.short	0x0018


	//----- nvinfo : EIATTR_PARAM_CBANK
	.align		4
        /*0068*/ 	.byte	0x04, 0x0a
        /*006a*/ 	.short	(.L_45 - .L_44)
	.align		4
.L_44:
        /*006c*/ 	.word	index@(.nv.constant0._Z22ascii_histogram_kernelPKciPj)
        /*0070*/ 	.short	0x0380
        /*0072*/ 	.short	0x0018


	//----- nvinfo : EIATTR_SW_WAR
	.align		4
.L_45:
        /*0074*/ 	.byte	0x04, 0x36
        /*0076*/ 	.short	(.L_47 - .L_46)
.L_46:
        /*0078*/ 	.word	0x00000008
.L_47:


//--------------------- .nv.info._Z30normalize_and_uppercase_kernelPKcPci --------------------------
	.section	.nv.info._Z30normalize_and_uppercase_kernelPKcPci,"",@"SHT_CUDA_INFO"
	.sectionflags	@""
	.align	4


	//----- nvinfo : EIATTR_CUDA_API_VERSION
	.align		4
        /*0000*/ 	.byte	0x04, 0x37
        /*0002*/ 	.short	(.L_49 - .L_48)
.L_48:
        /*0004*/ 	.word	0x00000082


	//----- nvinfo : EIATTR_KPARAM_INFO
	.align		4
.L_49:
        /*0008*/ 	.byte	0x04, 0x17
        /*000a*/ 	.short	(.L_51 - .L_50)
.L_50:
        /*000c*/ 	.word	0x00000000
        /*0010*/ 	.short	0x0002
        /*0012*/ 	.short	0x0010
        /*0014*/ 	.byte	0x00, 0xf0, 0x11, 0x00


	//----- nvinfo : EIATTR_KPARAM_INFO
	.align		4
.L_51:
        /*0018*/ 	.byte	0x04, 0x17
        /*001a*/ 	.short	(.L_53 - .L_52)
.L_52:
        /*001c*/ 	.word	0x00000000
        /*0020*/ 	.short	0x0001
        /*0022*/ 	.short	0x0008
        /*0024*/ 	.byte	0x00, 0xf5, 0x21, 0x00


	//----- nvinfo : EIATTR_KPARAM_INFO
	.align		4
.L_53:
        /*0028*/ 	.byte	0x04, 0x17
        /*002a*/ 	.short	(.L_55 - .L_54)
.L_54:
        /*002c*/ 	.word	0x00000000
        /*0030*/ 	.short	0x0000
        /*0032*/ 	.short	0x0000
        /*0034*/ 	.byte	0x00, 0xf5, 0x21, 0x00


	//----- nvinfo : EIATTR_SPARSE_MMA_MASK
	.align		4
.L_55:
        /*0038*/ 	.byte	0x03, 0x50
        /*003a*/ 	.short	0x0000


	//----- nvinfo : EIATTR_MAXREG_COUNT
	.align		4
        /*003c*/ 	.byte	0x03, 0x1b
        /*003e*/ 	.short	0x00ff


	//----- nvinfo : EIATTR_MERCURY_ISA_VERSION
	.align		4
        /*0040*/ 	.byte	0x03, 0x5f
        /*0042*/ 	.short	0x0101


	//----- nvinfo : EIATTR_VRC_CTA_INIT_COUNT
	.align		4
        /*0044*/ 	.byte	0x02, 0x4a
	.zero		1
	.zero		1


	//----- nvinfo : EIATTR_EXIT_INSTR_OFFSETS
	.align		4
        /*0048*/ 	.byte	0x04, 0x1c
        /*004a*/ 	.short	(.L_57 - .L_56)


	//   ....[0]....
.L_56:
        /*004c*/ 	.word	0x00000070


	//   ....[1]....
        /*0050*/ 	.word	0x00000180


	//----- nvinfo : EIATTR_CBANK_PARAM_SIZE
	.align		4
.L_57:
        /*0054*/ 	.byte	0x03, 0x19
        /*0056*/ 	.short	0x0014


	//----- nvinfo : EIATTR_PARAM_CBANK
	.align		4
        /*0058*/ 	.byte	0x04, 0x0a
        /*005a*/ 	.short	(.L_59 - .L_58)
	.align		4
.L_58:
        /*005c*/ 	.word	index@(.nv.constant0._Z30normalize_and_uppercase_kernelPKcPci)
        /*0060*/ 	.short	0x0380
        /*0062*/ 	.short	0x0014


	//----- nvinfo : EIATTR_SW_WAR
	.align		4
.L_59:
        /*0064*/ 	.byte	0x04, 0x36
        /*0066*/ 	.short	(.L_61 - .L_60)
.L_60:
        /*0068*/ 	.word	0x00000008
.L_61:


//--------------------- .nv.callgraph             --------------------------
	.section	.nv.callgraph,"",@"SHT_CUDA_CALLGRAPH"
	.align	4
	.sectionentsize	8
	.align		4
        /*0000*/ 	.word	0x00000000
	.align		4
        /*0004*/ 	.word	0xffffffff
	.align		4
        /*0008*/ 	.word	0x00000000
	.align		4
        /*000c*/ 	.word	0xfffffffe
	.align		4
        /*0010*/ 	.word	0x00000000
	.align		4
        /*0014*/ 	.word	0xfffffffd
	.align		4
        /*0018*/ 	.word	0x00000000
	.align		4
        /*001c*/ 	.word	0xfffffffc


//--------------------- .text._Z19rolling_hash_kernelPKciPy --------------------------
	.section	.text._Z19rolling_hash_kernelPKciPy,"ax",@progbits
	.align	128
        .global         _Z19rolling_hash_kernelPKciPy
        .type           _Z19rolling_hash_kernelPKciPy,@function
        .size           _Z19rolling_hash_kernelPKciPy,(.L_x_28 - _Z19rolling_hash_kernelPKciPy)
        .other          _Z19rolling_hash_kernelPKciPy,@"STO_CUDA_ENTRY STV_DEFAULT"
_Z19rolling_hash_kernelPKciPy:
.text._Z19rolling_hash_kernelPKciPy:
[----:B------:R-:W-:Y:S01]  /*0000*/  LDC R1, c[0x0][0x37c] ;  /* 0x0000df00ff017b82 */ /* 0x000fe20000000800 */
[----:B------:R-:W0:Y:S07]  /*0010*/  S2R R3, SR_TID.X ;  /* 0x0000000000037919 */ /* 0x000e2e0000002100 */
[----:B------:R-:W0:Y:S01]  /*0020*/  S2UR UR4, SR_CTAID.X ;  /* 0x00000000000479c3 */ /* 0x000e220000002500 */
[----:B------:R-:W1:Y:S07]  /*0030*/  LDCU UR5, c[0x0][0x388] ;  /* 0x00007100ff0577ac */ /* 0x000e6e0008000800 */
[----:B------:R-:W0:Y:S02]  /*0040*/  LDC R0, c[0x0][0x360] ;  /* 0x0000d800ff007b82 */ /* 0x000e240000000800 */
[----:B0-----:R-:W-:-:S05]  /*0050*/  IMAD R0, R0, UR4, R3 ;  /* 0x0000000400007c24 */ /* 0x001fca000f8e0203 */
[----:B-1----:R-:W-:-:S13]  /*0060*/  ISETP.GE.AND P0, PT, R0, UR5, PT ;  /* 0x0000000500007c0c */ /* 0x002fda000bf06270 */
[----:B------:R-:W-:Y:S05]  /*0070*/  @P0 EXIT ;  /* 0x000000000000094d */ /* 0x000fea0003800000 */
[----:B------:R-:W0:Y:S01]  /*0080*/  LDCU.64 UR6, c[0x0][0x380] ;  /* 0x00007000ff0677ac */ /* 0x000e220008000a00 */
[----:B------:R-:W1:Y:S01]  /*0090*/  LDCU.64 UR4, c[0x0][0x358] ;  /* 0x00006b00ff0477ac */ /* 0x000e620008000a00 */
[----:B0-----:R-:W-:-:S04]  /*00a0*/  IADD3 R6, P0, PT, R0, UR6, RZ ;  /* 0x0000000600067c10 */ /* 0x001fc8000ff1e0ff */
[----:B------:R-:W-:-:S06]  /*00b0*/  LEA.HI.X.SX32 R7, R0, UR7, 0x1, P0 ;  /* 0x0000000700077c11 */ /* 0x000fcc00080f0eff */
[----:B-1----:R-:W2:Y:S01]  /*00c0*/  LDG.E.U8.CONSTANT R7, desc[UR4][R6.64] ;  /* 0x0000000406077981 */ /* 0x002ea2000c1e9100 */
[----:B------:R-:W0:Y:S01]  /*00d0*/  LDC.64 R4, c[0x0][0x390] ;  /* 0x0000e400ff047b82 */ /* 0x000e220000000a00 */
[----:B------:R-:W-:Y:S02]  /*00e0*/  HFMA2 R3, -RZ, RZ, 0, 0 ;  /* 0x00000000ff037431 */ /* 0x000fe400000001ff */
[----:B------:R-:W-:-:S04]  /*00f0*/  IMAD.MOV.U32 R2, RZ, RZ, 0x4e67c6a7 ;  /* 0x4e67c6a7ff027424 */ /* 0x000fc800078e00ff */
[----:B--2---:R-:W-:-:S05]  /*0100*/  IMAD.WIDE.U32 R2, R7, 0x4e67c6a7, R2 ;  /* 0x4e67c6a707027825 */ /* 0x004fca00078e0002 */
[----:B0-----:R-:W-:Y:S01]  /*0110*/  REDG.E.XOR.64.STRONG.GPU desc[UR4][R4.64], R2 ;  /* 0x000000020400798e */ /* 0x001fe2000f92e504 */
[----:B------:R-:W-:Y:S05]  /*0120*/  EXIT ;  /* 0x000000000000794d */ /* 0x000fea0003800000 */
.L_x_0:
[----:B------:R-:W-:-:S00]  /*0130*/  BRA `(.L_x_0) ;  /* 0xfffffffc00fc7947 */ /* 0x000fc0000383ffff */
[----:B------:R-:W-:-:S00]  /*0140*/  NOP ;  /* 0x0000000000007918 */ /* 0x000fc00000000000 */
        /* <DEDUP_REMOVED lines=11> */
.L_x_28:


//--------------------- .text._Z22ascii_histogram_kernelPKciPj --------------------------
	.section	.text._Z22ascii_histogram_kernelPKciPj,"ax",@progbits
	.align	128
        .global         _Z22ascii_histogram_kernelPKciPj
        .type           _Z22ascii_histogram_kernelPKciPj,@function
        .size           _Z22ascii_histogram_kernelPKciPj,(.L_x_29 - _Z22ascii_histogram_kernelPKciPj)
        .other          _Z22ascii_histogram_kernelPKciPj,@"STO_CUDA_ENTRY STV_DEFAULT"
_Z22ascii_histogram_kernelPKciPj:
.text._Z22ascii_histogram_kernelPKciPj:
[----:B------:R-:W-:Y:S01]  /*0000*/  LDC R1, c[0x0][0x37c] ;  /* 0x0000df00ff017b82 */ /* 0x000fe20000000800 */
[----:B------:R-:W0:Y:S01]  /*0010*/  S2R R0, SR_TID.X ;  /* 0x0000000000007919 */ /* 0x000e220000002100 */
[----:B------:R-:W-:Y:S01]  /*0020*/  BSSY.RECONVERGENT B0, `(.L_x_1) ;  /* 0x0000040000007945 */ /* 0x000fe20003800200 */
[----:B0-----:R-:W-:-:S13]  /*0030*/  ISETP.GT.U32.AND P0, PT, R0, 0x7f, PT ;  /* 0x0000007f0000780c */ /* 0x001fda0003f04070 */
[----:B------:R-:W-:Y:S05]  /*0040*/  @P0 BRA `(.L_x_2) ;  /* 0x0000000000f40947 */ /* 0x000fea0003800000 */
[----:B------:R-:W0:Y:S01]  /*0050*/  LDC R10, c[0x0][0x360] ;  /* 0x0000d800ff0a7b82 */ /* 0x000e220000000800 */
[----:B------:R-:W-:Y:S01]  /*0060*/  BSSY.RECONVERGENT B1, `(.L_x_3) ;  /* 0x000002b000017945 */ /* 0x000fe20003800200 */
[----:B0-----:R-:W0:Y:S01]  /*0070*/  I2F.U32.RP R7, R10 ;  /* 0x0000000a00077306 */ /* 0x001e220000209000 */
[----:B------:R-:W-:Y:S01]  /*0080*/  IMAD.IADD R4, R0, 0x1, R10 ;  /* 0x0000000100047824 */ /* 0x000fe200078e020a */
[----:B------:R-:W-:-:S04]  /*0090*/  ISETP.NE.U32.AND P2, PT, R10, RZ, PT ;  /* 0x000000ff0a00720c */ /* 0x000fc80003f45070 */
[C---:B------:R-:W-:Y:S02]  /*00a0*/  ISETP.GE.U32.AND P0, PT, R4.reuse, 0x80, PT ;  /* 0x000000800400780c */ /* 0x040fe40003f06070 */
[----:B------:R-:W-:Y:S02]  /*00b0*/  VIMNMX.U32 R5, PT, PT, R4, 0x80, !PT ;  /* 0x0000008004057848 */ /* 0x000fe40007fe0000 */
[----:B------:R-:W-:-:S04]  /*00c0*/  SEL R6, RZ, 0x1, P0 ;  /* 0x00000001ff067807 */ /* 0x000fc80000000000 */
[----:B------:R-:W-:Y:S01]  /*00d0*/  IADD3 R5, PT, PT, R5, -R4, -R6 ;  /* 0x8000000405057210 */ /* 0x000fe20007ffe806 */
[----:B0-----:R-:W0:Y:S02]  /*00e0*/  MUFU.RCP R7, R7 ;  /* 0x0000000700077308 */ /* 0x001e240000001000 */
[----:B0-----:R-:W-:-:S06]  /*00f0*/  VIADD R2, R7, 0xffffffe ;  /* 0x0ffffffe07027836 */ /* 0x001fcc0000000000 */
[----:B------:R0:W1:Y:S02]  /*0100*/  F2I.FTZ.U32.TRUNC.NTZ R3, R2 ;  /* 0x0000000200037305 */ /* 0x000064000021f000 */
[----:B0-----:R-:W-:Y:S02]  /*0110*/  IMAD.MOV.U32 R2, RZ, RZ, RZ ;  /* 0x000000ffff027224 */ /* 0x001fe400078e00ff */
[----:B-1----:R-:W-:-:S04]  /*0120*/  IMAD.MOV R9, RZ, RZ, -R3 ;  /* 0x000000ffff097224 */ /* 0x002fc800078e0a03 */
[----:B------:R-:W-:-:S04]  /*0130*/  IMAD R9, R9, R10, RZ ;  /* 0x0000000a09097224 */ /* 0x000fc800078e02ff */
[----:B------:R-:W-:-:S06]  /*0140*/  IMAD.HI.U32 R8, R3, R9, R2 ;  /* 0x0000000903087227 */ /* 0x000fcc00078e0002 */
[----:B------:R-:W-:-:S04]  /*0150*/  IMAD.HI.U32 R3, R8, R5, RZ ;  /* 0x0000000508037227 */ /* 0x000fc800078e00ff */
[----:B------:R-:W-:-:S04]  /*0160*/  IMAD.MOV R2, RZ, RZ, -R3 ;  /* 0x000000ffff027224 */ /* 0x000fc800078e0a03 */
[----:B------:R-:W-:-:S05]  /*0170*/  IMAD R5, R10, R2, R5 ;  /* 0x000000020a057224 */ /* 0x000fca00078e0205 */
[----:B------:R-:W-:-:S13]  /*0180*/  ISETP.GE.U32.AND P0, PT, R5, R10, PT ;  /* 0x0000000a0500720c */ /* 0x000fda0003f06070 */
[----:B------:R-:W-:Y:S01]  /*0190*/  @P0 IMAD.IADD R5, R5, 0x1, -R10 ;  /* 0x0000000105050824 */ /* 0x000fe200078e0a0a */
[----:B------:R-:W-:-:S04]  /*01a0*/  @P0 IADD3 R3, PT, PT, R3, 0x1, RZ ;  /* 0x0000000103030810 */ /* 0x000fc80007ffe0ff */
[----:B------:R-:W-:-:S13]  /*01b0*/  ISETP.GE.U32.AND P1, PT, R5, R10, PT ;  /* 0x0000000a0500720c */ /* 0x000fda0003f26070 */
[----:B------:R-:W-:Y:S01]  /*01c0*/  @P1 VIADD R3, R3, 0x1 ;  /* 0x0000000103031836 */ /* 0x000fe20000000000 */
[----:B------:R-:W-:-:S05]  /*01d0*/  @!P2 LOP3.LUT R3, RZ, R10, RZ, 0x33, !PT ;  /* 0x0000000aff03a212 */ /* 0x000fca00078e33ff */
[----:B------:R-:W-:-:S05]  /*01e0*/  IMAD.IADD R3, R6, 0x1, R3 ;  /* 0x0000000106037824 */ /* 0x000fca00078e0203 */
[C---:B------:R-:W-:Y:S02]  /*01f0*/  LOP3.LUT R2, R3.reuse, 0x3, RZ, 0xc0, !PT ;  /* 0x0000000303027812 */ /* 0x040fe400078ec0ff */
[----:B------:R-:W-:Y:S02]  /*0200*/  ISETP.GE.U32.AND P1, PT, R3, 0x3, PT ;  /* 0x000000030300780c */ /* 0x000fe40003f26070 */
[----:B------:R-:W-:Y:S01]  /*0210*/  ISETP.NE.AND P0, PT, R2, 0x3, PT ;  /* 0x000000030200780c */ /* 0x000fe20003f05270 */
[----:B------:R-:W-:-:S12]  /*0220*/  IMAD.MOV.U32 R2, RZ, RZ, R0 ;  /* 0x000000ffff027224 */ /* 0x000fd800078e0000 */
[----:B------:R-:W-:Y:S05]  /*0230*/  @!P0 BRA `(.L_x_4) ;  /* 0x0000000000348947 */ /* 0x000fea0003800000 */
[----:B------:R-:W0:Y:S01]  /*0240*/  S2UR UR5, SR_CgaCtaId ;  /* 0x00000000000579c3 */ /* 0x000e220000008800 */
[----:B------:R-:W-:Y:S01]  /*0250*/  VIADD R2, R3, 0x1 ;  /* 0x0000000103027836 */ /* 0x000fe20000000000 */
[----:B------:R-:W-:-:S04]  /*0260*/  UMOV UR4, 0x400 ;  /* 0x0000040000047882 */ /* 0x000fc80000000000 */
[----:B------:R-:W-:-:S05]  /*0270*/  LOP3.LUT R3, R2, 0x3, RZ, 0xc0, !PT ;  /* 0x0000000302037812 */ /* 0x000fca00078ec0ff */
[----:B------:R-:W-:Y:S02]  /*0280*/  IMAD R2, R3, R10, R0 ;  /* 0x0000000a03027224 */ /* 0x000fe400078e0200 */
[----:B------:R-:W-:Y:S01]  /*0290*/  IMAD.MOV R4, RZ, RZ, -R3 ;  /* 0x000000ffff047224 */ /* 0x000fe200078e0a03 */
[----:B0-----:R-:W-:-:S06]  /*02a0*/  ULEA UR4, UR5, UR4, 0x18 ;  /* 0x0000000405047291 */ /* 0x001fcc000f8ec0ff */
[----:B------:R-:W-:-:S07]  /*02b0*/  LEA R3, R0, UR4, 0x2 ;  /* 0x0000000400037c11 */ /* 0x000fce000f8e10ff */
.L_x_5:
[----:B------:R-:W-:Y:S01]  /*02c0*/  IADD3 R4, PT, PT, R4, 0x1, RZ ;  /* 0x0000000104047810 */ /* 0x000fe20007ffe0ff */
[----:B------:R0:W-:Y:S03]  /*02d0*/  STS [R3], RZ ;  /* 0x000000ff03007388 */ /* 0x0001e60000000800 */
[----:B------:R-:W-:Y:S01]  /*02e0*/  ISETP.NE.AND P0, PT, R4, RZ, PT ;  /* 0x000000ff0400720c */ /* 0x000fe20003f05270 */
[----:B0-----:R-:W-:-:S12]  /*02f0*/  IMAD R3, R10, 0x4, R3 ;  /* 0x000000040a037824 */ /* 0x001fd800078e0203 */
[----:B------:R-:W-:Y:S05]  /*0300*/  @P0 BRA `(.L_x_5) ;  /* 0xfffffffc00ec0947 */ /* 0x000fea000383ffff */
.L_x_4:
[----:B------:R-:W-:Y:S05]  /*0310*/  BSYNC.RECONVERGENT B1 ;  /* 0x0000000000017941 */ /* 0x000fea0003800200 */
.L_x_3:
[----:B------:R-:W-:Y:S05]  /*0320*/  @!P1 BRA `(.L_x_2) ;  /* 0x00000000003c9947 */ /* 0x000fea0003800000 */
[----:B------:R-:W0:Y:S01]  /*0330*/  S2UR UR5, SR_CgaCtaId ;  /* 0x00000000000579c3 */ /* 0x000e220000008800 */
[----:B------:R-:W-:Y:S02]  /*0340*/  UMOV UR4, 0x400 ;  /* 0x0000040000047882 */ /* 0x000fe40000000000 */
[----:B0-----:R-:W-:-:S06]  /*0350*/  ULEA UR4, UR5, UR4, 0x18 ;  /* 0x0000000405047291 */ /* 0x001fcc000f8ec0ff */
[----:B------:R-:W-:-:S07]  /*0360*/  LEA R3, R2, UR4, 0x2 ;  /* 0x0000000402037c11 */ /* 0x000fce000f8e10ff */
.L_x_6:
[C-C-:B------:R-:W-:Y:S01]  /*0370*/  IMAD R4, R10.reuse, 0x4, R3.reuse ;  /* 0x000000040a047824 */ /* 0x140fe200078e0203 */
[----:B------:R0:W-:Y:S01]  /*0380*/  STS [R3], RZ ;  /* 0x000000ff03007388 */ /* 0x0001e20000000800 */
[C-C-:B------:R-:W-:Y:S02]  /*0390*/  IMAD R5, R10.reuse, 0x8, R3.reuse ;  /* 0x000000080a057824 */ /* 0x140fe400078e0203 */
[C---:B------:R-:W-:Y:S01]  /*03a0*/  IMAD R6, R10.reuse, 0xc, R3 ;  /* 0x0000000c0a067824 */ /* 0x040fe200078e0203 */
[----:B------:R1:W-:Y:S01]  /*03b0*/  STS [R4], RZ ;  /* 0x000000ff04007388 */ /* 0x0003e20000000800 */
[----:B------:R-:W-:-:S03]  /*03c0*/  IMAD R2, R10, 0x4, R2 ;  /* 0x000000040a027824 */ /* 0x000fc600078e0202 */
[----:B------:R1:W-:Y:S01]  /*03d0*/  STS [R5], RZ ;  /* 0x000000ff05007388 */ /* 0x0003e20000000800 */
[----:B0-----:R-:W-:Y:S01]  /*03e0*/  IMAD R3, R10, 0x10, R3 ;  /* 0x000000100a037824 */ /* 0x001fe200078e0203 */
[----:B------:R-:W-:Y:S02]  /*03f0*/  ISETP.GE.U32.AND P0, PT, R2, 0x80, PT ;  /* 0x000000800200780c */ /* 0x000fe40003f06070 */
[----:B------:R1:W-:Y:S11]  /*0400*/  STS [R6], RZ ;  /* 0x000000ff06007388 */ /* 0x0003f60000000800 */
[----:B-1----:R-:W-:Y:S05]  /*0410*/  @!P0 BRA `(.L_x_6) ;  /* 0xfffffffc00d48947 */ /* 0x002fea000383ffff */
.L_x_2:
[----:B------:R-:W-:Y:S05]  /*0420*/  BSYNC.RECONVERGENT B0 ;  /* 0x0000000000007941 */ /* 0x000fea0003800200 */
.L_x_1:
[----:B------:R-:W0:Y:S01]  /*0430*/  S2UR UR4, SR_CTAID.X ;  /* 0x00000000000479c3 */ /* 0x000e220000002500 */
[----:B------:R-:W1:Y:S01]  /*0440*/  LDCU UR5, c[0x0][0x388] ;  /* 0x00007100ff0577ac */ /* 0x000e620008000800 */
[----:B------:R-:W-:Y:S01]  /*0450*/  BSSY.RECONVERGENT B0, `(.L_x_7) ;  /* 0x000001e000007945 */ /* 0x000fe20003800200 */
[----:B------:R-:W2:Y:S05]  /*0460*/  LDCU.64 UR6, c[0x0][0x358] ;  /* 0x00006b00ff0677ac */ /* 0x000eaa0008000a00 */
[----:B------:R-:W0:Y:S01]  /*0470*/  LDC R3, c[0x0][0x360] ;  /* 0x0000d800ff037b82 */ /* 0x000e220000000800 */
[----:B------:R-:W3:Y:S01]  /*0480*/  LDCU UR10, c[0x0][0x388] ;  /* 0x00007100ff0a77ac */ /* 0x000ee20008000800 */
[----:B------:R-:W4:Y:S01]  /*0490*/  LDCU.64 UR8, c[0x0][0x380] ;  /* 0x00007000ff0877ac */ /* 0x000f220008000a00 */
[----:B0-----:R-:W-:-:S05]  /*04a0*/  IMAD R2, R3, UR4, R0 ;  /* 0x0000000403027c24 */ /* 0x001fca000f8e0200 */
[----:B------:R-:W-:Y:S01]  /*04b0*/  BAR.SYNC.DEFER_BLOCKING 0x0 ;  /* 0x0000000000007b1d */ /* 0x000fe20000010000 */
[----:B-1----:R-:W-:-:S13]  /*04c0*/  ISETP.GE.AND P0, PT, R2, UR5, PT ;  /* 0x0000000502007c0c */ /* 0x002fda000bf06270 */
[----:B--234-:R-:W-:Y:S05]  /*04d0*/  @P0 BRA `(.L_x_8) ;  /* 0x0000000000540947 */ /* 0x01cfea0003800000 */
[----:B------:R-:W0:Y:S02]  /*04e0*/  LDCU UR4, c[0x0][0x370] ;  /* 0x00006e00ff0477ac */ /* 0x000e240008000800 */
[----:B0-----:R-:W-:-:S07]  /*04f0*/  IMAD R7, R3, UR4, RZ ;  /* 0x0000000403077c24 */ /* 0x001fce000f8e02ff */
.L_x_11:
[----:B0-----:R-:W-:-:S04]  /*0500*/  IADD3 R4, P0, PT, R2, UR8, RZ ;  /* 0x0000000802047c10 */ /* 0x001fc8000ff1e0ff */
[----:B------:R-:W-:-:S05]  /*0510*/  LEA.HI.X.SX32 R5, R2, UR9, 0x1, P0 ;  /* 0x0000000902057c11 */ /* 0x000fca00080f0eff */
[----:B------:R-:W2:Y:S01]  /*0520*/  LDG.E.U8.CONSTANT R4, desc[UR6][R4.64] ;  /* 0x0000000604047981 */ /* 0x000ea2000c1e9100 */
[----:B------:R-:W-:Y:S01]  /*0530*/  IADD3 R2, PT, PT, R7, R2, RZ ;  /* 0x0000000207027210 */ /* 0x000fe20007ffe0ff */
[----:B------:R-:W-:Y:S03]  /*0540*/  BSSY.RECONVERGENT B1, `(.L_x_9) ;  /* 0x000000d000017945 */ /* 0x000fe60003800200 */
[----:B------:R-:W-:Y:S02]  /*0550*/  ISETP.GE.AND P1, PT, R2, UR10, PT ;  /* 0x0000000a02007c0c */ /* 0x000fe4000bf26270 */
[----:B--2---:R-:W-:-:S04]  /*0560*/  PRMT R6, R4, 0x8880, RZ ;  /* 0x0000888004067816 */ /* 0x004fc800000000ff */
[----:B------:R-:W-:-:S13]  /*0570*/  ISETP.GE.AND P0, PT, R6, RZ, PT ;  /* 0x000000ff0600720c */ /* 0x000fda0003f06270 */
[----:B------:R-:W-:Y:S05]  /*0580*/  @!P0 BRA `(.L_x_10) ;  /* 0x0000000000208947 */ /* 0x000fea0003800000 */
[----:B------:R-:W0:Y:S01]  /*0590*/  S2UR UR5, SR_CgaCtaId ;  /* 0x00000000000579c3 */ /* 0x000e220000008800 */
[----:B------:R-:W-:Y:S01]  /*05a0*/  PRMT R4, R4, 0x8880, RZ ;  /* 0x0000888004047816 */ /* 0x000fe200000000ff */
[----:B------:R-:W-:-:S03]  /*05b0*/  UMOV UR4, 0x400 ;  /* 0x0000040000047882 */ /* 0x000fc60000000000 */
[----:B------:R-:W-:-:S04]  /*05c0*/  PRMT R4, R4, 0x7710, RZ ;  /* 0x0000771004047816 */ /* 0x000fc800000000ff */
[----:B------:R-:W-:Y:S01]  /*05d0*/  LOP3.LUT R4, R4, 0xff, RZ, 0xc0, !PT ;  /* 0x000000ff04047812 */ /* 0x000fe200078ec0ff */
[----:B0-----:R-:W-:-:S06]  /*05e0*/  ULEA UR4, UR5, UR4, 0x18 ;  /* 0x0000000405047291 */ /* 0x001fcc000f8ec0ff */
[----:B------:R-:W-:-:S05]  /*05f0*/  LEA R4, R4, UR4, 0x2 ;  /* 0x0000000404047c11 */ /* 0x000fca000f8e10ff */
[----:B------:R0:W-:Y:S02]  /*0600*/  ATOMS.POPC.INC.32 RZ, [R4+URZ] ;  /* 0x0000000004ff7f8c */ /* 0x0001e4000d8000ff */
.L_x_10:
[----:B------:R-:W-:Y:S05]  /*0610*/  BSYNC.RECONVERGENT B1 ;  /* 0x0000000000017941 */ /* 0x000fea0003800200 */
.L_x_9:
[----:B------:R-:W-:Y:S05]  /*0620*/  @!P1 BRA `(.L_x_11) ;  /* 0xfffffffc00b49947 */ /* 0x000fea000383ffff */
.L_x_8:
[----:B------:R-:W-:Y:S05]  /*0630*/  BSYNC.RECONVERGENT B0 ;  /* 0x0000000000007941 */ /* 0x000fea0003800200 */
.L_x_7:
[----:B------:R-:W-:Y:S01]  /*0640*/  BAR.SYNC.DEFER_BLOCKING 0x0 ;  /* 0x0000000000007b1d */ /* 0x000fe20000010000 */
[----:B------:R-:W-:-:S13]  /*0650*/  ISETP.GT.U32.AND P0, PT, R0, 0x7f, PT ;  /* 0x0000007f0000780c */ /* 0x000fda0003f04070 */
[----:B------:R-:W-:Y:S05]  /*0660*/  @P0 EXIT ;  /* 0x000000000000094d */ /* 0x000fea0003800000 */
[----:B------:R-:W1:Y:S01]  /*0670*/  I2F.U32.RP R8, R3 ;  /* 0x0000000300087306 */ /* 0x000e620000209000 */
[----:B------:R-:W-:Y:S01]  /*0680*/  IMAD.IADD R2, R0, 0x1, R3 ;  /* 0x0000000100027824 */ /* 0x000fe200078e0203 */
[----:B------:R-:W-:Y:S01]  /*0690*/  ISETP.NE.U32.AND P2, PT, R3, RZ, PT ;  /* 0x000000ff0300720c */ /* 0x000fe20003f45070 */
[----:B------:R-:W-:Y:S03]  /*06a0*/  BSSY.RECONVERGENT B0, `(.L_x_12) ;  /* 0x000002e000007945 */ /* 0x000fe60003800200 */
[C---:B------:R-:W-:Y:S02]  /*06b0*/  ISETP.GE.U32.AND P0, PT, R2.reuse, 0x80, PT ;  /* 0x000000800200780c */ /* 0x040fe40003f06070 */
[----:B------:R-:W-:Y:S01]  /*06c0*/  VIMNMX.U32 R7, PT, PT, R2, 0x80, !PT ;  /* 0x0000008002077848 */ /* 0x000fe20007fe0000 */
[----:B-1----:R-:W0:Y:S02]  /*06d0*/  MUFU.RCP R8, R8 ;  /* 0x0000000800087308 */ /* 0x002e240000001000 */
[----:B0-----:R-:W-:-:S06]  /*06e0*/  VIADD R4, R8, 0xffffffe ;  /* 0x0ffffffe08047836 */ /* 0x001fcc0000000000 */
[----:B------:R0:W1:Y:S02]  /*06f0*/  F2I.FTZ.U32.TRUNC.NTZ R5, R4 ;  /* 0x0000000400057305 */ /* 0x000064000021f000 */
[----:B0-----:R-:W-:Y:S02]  /*0700*/  IMAD.MOV.U32 R4, RZ, RZ, RZ ;  /* 0x000000ffff047224 */ /* 0x001fe400078e00ff */
[----:B-1----:R-:W-:-:S04]  /*0710*/  IMAD.MOV R6, RZ, RZ, -R5 ;  /* 0x000000ffff067224 */ /* 0x002fc800078e0a05 */
[----:B------:R-:W-:Y:S01]  /*0720*/  IMAD R9, R6, R3, RZ ;  /* 0x0000000306097224 */ /* 0x000fe200078e02ff */
[----:B------:R-:W-:-:S03]  /*0730*/  SEL R6, RZ, 0x1, P0 ;  /* 0x00000001ff067807 */ /* 0x000fc60000000000 */
[----:B------:R-:W-:Y:S01]  /*0740*/  IMAD.HI.U32 R5, R5, R9, R4 ;  /* 0x0000000905057227 */ /* 0x000fe200078e0004 */
[----:B------:R-:W-:-:S05]  /*0750*/  IADD3 R2, PT, PT, R7, -R2, -R6 ;  /* 0x8000000207027210 */ /* 0x000fca0007ffe806 */
[----:B------:R-:W-:-:S04]  /*0760*/  IMAD.HI.U32 R5, R5, R2, RZ ;  /* 0x0000000205057227 */ /* 0x000fc800078e00ff */
[----:B------:R-:W-:-:S04]  /*0770*/  IMAD.MOV R4, RZ, RZ, -R5 ;  /* 0x000000ffff047224 */ /* 0x000fc800078e0a05 */
[----:B------:R-:W-:-:S05]  /*0780*/  IMAD R2, R3, R4, R2 ;  /* 0x0000000403027224 */ /* 0x000fca00078e0202 */
[----:B------:R-:W-:-:S13]  /*0790*/  ISETP.GE.U32.AND P0, PT, R2, R3, PT ;  /* 0x000000030200720c */ /* 0x000fda0003f06070 */
[----:B------:R-:W-:Y:S01]  /*07a0*/  @P0 IADD3 R2, PT, PT, R2, -R3, RZ ;  /* 0x8000000302020210 */ /* 0x000fe20007ffe0ff */
[----:B------:R-:W-:-:S03]  /*07b0*/  @P0 VIADD R5, R5, 0x1 ;  /* 0x0000000105050836 */ /* 0x000fc60000000000 */
[----:B------:R-:W-:-:S13]  /*07c0*/  ISETP.GE.U32.AND P1, PT, R2, R3, PT ;  /* 0x000000030200720c */ /* 0x000fda0003f26070 */
[----:B------:R-:W-:Y:S01]  /*07d0*/  @P1 VIADD R5, R5, 0x1 ;  /* 0x0000000105051836 */ /* 0x000fe20000000000 */
[----:B------:R-:W-:-:S05]  /*07e0*/  @!P2 LOP3.LUT R5, RZ, R3, RZ, 0x33, !PT ;  /* 0x00000003ff05a212 */ /* 0x000fca00078e33ff */
[----:B------:R-:W-:-:S05]  /*07f0*/  IMAD.IADD R8, R6, 0x1, R5 ;  /* 0x0000000106087824 */ /* 0x000fca00078e0205 */
[----:B------:R-:W-:-:S04]  /*0800*/  LOP3.LUT R2, R8, 0x3, RZ, 0xc0, !PT ;  /* 0x0000000308027812 */ /* 0x000fc800078ec0ff */
[----:B------:R-:W-:-:S13]  /*0810*/  ISETP.NE.AND P0, PT, R2, 0x3, PT ;  /* 0x000000030200780c */ /* 0x000fda0003f05270 */
[----:B------:R-:W-:Y:S05]  /*0820*/  @!P0 BRA `(.L_x_13) ;  /* 0x0000000000548947 */ /* 0x000fea0003800000 */
[----:B------:R-:W0:Y:S01]  /*0830*/  S2UR UR5, SR_CgaCtaId ;  /* 0x00000000000579c3 */ /* 0x000e220000008800 */
[----:B------:R-:W-:Y:S01]  /*0840*/  VIADD R2, R8, 0x1 ;  /* 0x0000000108027836 */ /* 0x000fe20000000000 */
[----:B------:R-:W-:-:S04]  /*0850*/  UMOV UR4, 0x400 ;  /* 0x0000040000047882 */ /* 0x000fc80000000000 */
[----:B------:R-:W-:Y:S02]  /*0860*/  LOP3.LUT R2, R2, 0x3, RZ, 0xc0, !PT ;  /* 0x0000000302027812 */ /* 0x000fe400078ec0ff */
[----:B------:R-:W1:Y:S03]  /*0870*/  LDC.64 R4, c[0x0][0x390] ;  /* 0x0000e400ff047b82 */ /* 0x000e660000000a00 */
[----:B------:R-:W-:Y:S01]  /*0880*/  IMAD.MOV R7, RZ, RZ, -R2 ;  /* 0x000000ffff077224 */ /* 0x000fe200078e0a02 */
[----:B0-----:R-:W-:-:S06]  /*0890*/  ULEA UR4, UR5, UR4, 0x18 ;  /* 0x0000000405047291 */ /* 0x001fcc000f8ec0ff */
[C---:B------:R-:W-:Y:S01]  /*08a0*/  LEA R6, R0.reuse, UR4, 0x2 ;  /* 0x0000000400067c11 */ /* 0x040fe2000f8e10ff */
[----:B-1----:R-:W-:-:S04]  /*08b0*/  IMAD.WIDE.U32 R4, R0, 0x4, R4 ;  /* 0x0000000400047825 */ /* 0x002fc800078e0004 */
[----:B------:R-:W-:-:S07]  /*08c0*/  IMAD R0, R2, R3, R0 ;  /* 0x0000000302007224 */ /* 0x000fce00078e0200 */
.L_x_16:
[----:B------:R-:W0:Y:S01]  /*08d0*/  LDS R9, [R6] ;  /* 0x0000000006097984 */ /* 0x000e220000000800 */
[----:B------:R-:W-:Y:S01]  /*08e0*/  IADD3 R7, PT, PT, R7, 0x1, RZ ;  /* 0x0000000107077810 */ /* 0x000fe20007ffe0ff */
[----:B------:R-:W-:Y:S03]  /*08f0*/  BSSY.RECONVERGENT B1, `(.L_x_14) ;  /* 0x0000005000017945 */ /* 0x000fe60003800200 */
[----:B------:R-:W-:Y:S02]  /*0900*/  ISETP.NE.AND P1, PT, R7, RZ, PT ;  /* 0x000000ff0700720c */ /* 0x000fe40003f25270 */
[----:B0-----:R-:W-:-:S13]  /*0910*/  ISETP.NE.AND P0, PT, R9, RZ, PT ;  /* 0x000000ff0900720c */ /* 0x001fda0003f05270 */
[----:B------:R-:W-:Y:S05]  /*0920*/  @!P0 BRA `(.L_x_15) ;  /* 0x0000000000048947 */ /* 0x000fea0003800000 */
[----:B------:R0:W-:Y:S02]  /*0930*/  REDG.E.ADD.STRONG.GPU desc[UR6][R4.64], R9 ;  /* 0x000000090400798e */ /* 0x0001e4000c12e106 */
.L_x_15:
[----:B------:R-:W-:Y:S05]  /*0940*/  BSYNC.RECONVERGENT B1 ;  /* 0x0000000000017941 */ /* 0x000fea0003800200 */
.L_x_14:
[C---:B------:R-:W-:Y:S02]  /*0950*/  IMAD R6, R3.reuse, 0x4, R6 ;  /* 0x0000000403067824 */ /* 0x040fe400078e0206 */
[----:B0-----:R-:W-:Y:S01]  /*0960*/  IMAD.WIDE.U32 R4, R3, 0x4, R4 ;  /* 0x0000000403047825 */ /* 0x001fe200078e0004 */
[----:B------:R-:W-:Y:S06]  /*0970*/  @P1 BRA `(.L_x_16) ;  /* 0xfffffffc00d41947 */ /* 0x000fec000383ffff */
.L_x_13:
[----:B------:R-:W-:Y:S05]  /*0980*/  BSYNC.RECONVERGENT B0 ;  /* 0x0000000000007941 */ /* 0x000fea0003800200 */
.L_x_12:
[----:B------:R-:W-:-:S13]  /*0990*/  ISETP.GE.U32.AND P0, PT, R8, 0x3, PT ;  /* 0x000000030800780c */ /* 0x000fda0003f06070 */
[----:B------:R-:W-:Y:S05]  /*09a0*/  @!P0 EXIT ;  /* 0x000000000000894d */ /* 0x000fea0003800000 */
[----:B------:R-:W0:Y:S01]  /*09b0*/  S2UR UR5, SR_CgaCtaId ;  /* 0x00000000000579c3 */ /* 0x000e220000008800 */
[----:B------:R-:W-:Y:S01]  /*09c0*/  UMOV UR4, 0x400 ;  /* 0x0000040000047882 */ /* 0x000fe20000000000 */
[C-C-:B------:R-:W-:Y:S02]  /*09d0*/  IMAD R2, R3.reuse, 0x2, R0.reuse ;  /* 0x0000000203027824 */ /* 0x140fe400078e0200 */
[----:B------:R-:W-:Y:S02]  /*09e0*/  IMAD R8, R3, 0x3, R0 ;  /* 0x0000000303087824 */ /* 0x000fe400078e0200 */
[----:B------:R-:W-:Y:S02]  /*09f0*/  IMAD.IADD R9, R0, 0x1, R3 ;  /* 0x0000000100097824 */ /* 0x000fe400078e0203 */
[----:B------:R-:W1:Y:S01]  /*0a00*/  LDC.64 R4, c[0x0][0x390] ;  /* 0x0000e400ff047b82 */ /* 0x000e620000000a00 */
[----:B0-----:R-:W-:-:S06]  /*0a10*/  ULEA UR4, UR5, UR4, 0x18 ;  /* 0x0000000405047291 */ /* 0x001fcc000f8ec0ff */
[----:B------:R-:W-:-:S07]  /*0a20*/  LEA R10, R0, UR4, 0x2 ;  /* 0x00000004000a7c11 */ /* 0x000fce000f8e10ff */
.L_x_25:
[----:B0-----:R-:W0:Y:S01]  /*0a30*/  LDS R13, [R10] ;  /* 0x000000000a0d7984 */ /* 0x001e220000000800 */
[C-C-:B----4-:R-:W-:Y:S01]  /*0a40*/  IMAD R11, R3.reuse, 0xc, R10.reuse ;  /* 0x0000000c030b7824 */ /* 0x150fe200078e020a */
[----:B------:R-:W-:Y:S01]  /*0a50*/  BSSY.RECONVERGENT B0, `(.L_x_17) ;  /* 0x000000d000007945 */ /* 0x000fe20003800200 */
[C-C-:B--23--:R-:W-:Y:S02]  /*0a60*/  IMAD R6, R3.reuse, 0x4, R10.reuse ;  /* 0x0000000403067824 */ /* 0x14cfe400078e020a */
[----:B------:R-:W-:Y:S02]  /*0a70*/  IMAD R7, R3, 0x8, R10 ;  /* 0x0000000803077824 */ /* 0x000fe400078e020a */
[----:B------:R-:W2:Y:S04]  /*0a80*/  LDS R11, [R11] ;  /* 0x000000000b0b7984 */ /* 0x000ea80000000800 */
[----:B------:R-:W3:Y:S04]  /*0a90*/  LDS R15, [R6] ;  /* 0x00000000060f7984 */ /* 0x000ee80000000800 */
[----:B------:R-:W4:Y:S01]  /*0aa0*/  LDS R17, [R7] ;  /* 0x0000000007117984 */ /* 0x000f220000000800 */
[----:B0-----:R-:W-:-:S02]  /*0ab0*/  ISETP.NE.AND P0, PT, R13, RZ, PT ;  /* 0x000000ff0d00720c */ /* 0x001fc40003f05270 */
[----:B--2---:R-:W-:Y:S02]  /*0ac0*/  ISETP.NE.AND P3, PT, R11, RZ, PT ;  /* 0x000000ff0b00720c */ /* 0x004fe40003f65270 */
[----:B---3--:R-:W-:Y:S02]  /*0ad0*/  ISETP.NE.AND P1, PT, R15, RZ, PT ;  /* 0x000000ff0f00720c */ /* 0x008fe40003f25270 */
[----:B----4-:R-:W-:-:S07]  /*0ae0*/  ISETP.NE.AND P2, PT, R17, RZ, PT ;  /* 0x000000ff1100720c */ /* 0x010fce0003f45270 */
[----:B------:R-:W-:Y:S06]  /*0af0*/  @!P0 BRA `(.L_x_18) ;  /* 0x0000000000088947 */ /* 0x000fec0003800000 */
[----:B-1----:R-:W-:-:S05]  /*0b00*/  IMAD.WIDE.U32 R6, R0, 0x4, R4 ;  /* 0x0000000400067825 */ /* 0x002fca00078e0004 */
[----:B------:R0:W-:Y:S02]  /*0b10*/  REDG.E.ADD.STRONG.GPU desc[UR6][R6.64], R13 ;  /* 0x0000000d0600798e */ /* 0x0001e4000c12e106 */
.L_x_18:
[----:B------:R-:W-:Y:S05]  /*0b20*/  BSYNC.RECONVERGENT B0 ;  /* 0x0000000000007941 */ /* 0x000fea0003800200 */
.L_x_17:
[----:B------:R-:W-:Y:S04]  /*0b30*/  BSSY.RECONVERGENT B0, `(.L_x_19) ;  /* 0x0000004000007945 */ /* 0x000fe80003800200 */
[----:B------:R-:W-:Y:S05]  /*0b40*/  @!P1 BRA `(.L_x_20) ;  /* 0x0000000000089947 */ /* 0x000fea0003800000 */
[----:B01----:R-:W-:-:S05]  /*0b50*/  IMAD.WIDE.U32 R6, R9, 0x4, R4 ;  /* 0x0000000409067825 */ /* 0x003fca00078e0004 */
[----:B------:R2:W-:Y:S02]  /*0b60*/  REDG.E.ADD.STRONG.GPU desc[UR6][R6.64], R15 ;  /* 0x0000000f0600798e */ /* 0x0005e4000c12e106 */
.L_x_20:
[----:B------:R-:W-:Y:S05]  /*0b70*/  BSYNC.RECONVERGENT B0 ;  /* 0x0000000000007941 */ /* 0x000fea0003800200 */
.L_x_19:
[----:B------:R-:W-:Y:S04]  /*0b80*/  BSSY.RECONVERGENT B0, `(.L_x_21) ;  /* 0x0000004000007945 */ /* 0x000fe80003800200 */
[----:B------:R-:W-:Y:S05]  /*0b90*/  @!P2 BRA `(.L_x_22) ;  /* 0x000000000008a947 */ /* 0x000fea0003800000 */
[----:B012---:R-:W-:-:S05]  /*0ba0*/  IMAD.WIDE.U32 R6, R2, 0x4, R4 ;  /* 0x0000000402067825 */ /* 0x007fca00078e0004 */
[----:B------:R3:W-:Y:S02]  /*0bb0*/  REDG.E.ADD.STRONG.GPU desc[UR6][R6.64], R17 ;  /* 0x000000110600798e */ /* 0x0007e4000c12e106 */
.L_x_22:
[----:B------:R-:W-:Y:S05]  /*0bc0*/  BSYNC.RECONVERGENT B0 ;  /* 0x0000000000007941 */ /* 0x000fea0003800200 */
.L_x_21:
[----:B------:R-:W-:Y:S01]  /*0bd0*/  BSSY.RECONVERGENT B0, `(.L_x_23) ;  /* 0x0000005000007945 */ /* 0x000fe20003800200 */
[----:B------:R-:W-:-:S03]  /*0be0*/  IADD3 R0, PT, PT, R3, R0, R3 ;  /* 0x0000000003007210 */ /* 0x000fc60007ffe003 */
[----:B------:R-:W-:Y:S05]  /*0bf0*/  @!P3 BRA `(.L_x_24) ;  /* 0x000000000008b947 */ /* 0x000fea0003800000 */
[----:B0123--:R-:W-:-:S05]  /*0c00*/  IMAD.WIDE.U32 R6, R8, 0x4, R4 ;  /* 0x0000000408067825 */ /* 0x00ffca00078e0004 */
[----:B------:R4:W-:Y:S02]  /*0c10*/  REDG.E.ADD.STRONG.GPU desc[UR6][R6.64], R11 ;  /* 0x0000000b0600798e */ /* 0x0009e4000c12e106 */
.L_x_24:
[----:B------:R-:W-:Y:S05]  /*0c20*/  BSYNC.RECONVERGENT B0 ;  /* 0x0000000000007941 */ /* 0x000fea0003800200 */
.L_x_23:
[C---:B------:R-:W-:Y:S01]  /*0c30*/  IADD3 R0, PT, PT, R3.reuse, R0, R3 ;  /* 0x0000000003007210 */ /* 0x040fe20007ffe003 */
[C---:B------:R-:W-:Y:S01]  /*0c40*/  IMAD R8, R3.reuse, 0x4, R8 ;  /* 0x0000000403087824 */ /* 0x040fe200078e0208 */
[C---:B------:R-:W-:Y:S01]  /*0c50*/  LEA R2, R3.reuse, R2, 0x2 ;  /* 0x0000000203027211 */ /* 0x040fe200078e10ff */
[C---:B------:R-:W-:Y:S01]  /*0c60*/  IMAD R9, R3.reuse, 0x4, R9 ;  /* 0x0000000403097824 */ /* 0x040fe200078e0209 */
[----:B------:R-:W-:Y:S01]  /*0c70*/  ISETP.GE.U32.AND P0, PT, R0, 0x80, PT ;  /* 0x000000800000780c */ /* 0x000fe20003f06070 */
[----:B------:R-:W-:-:S12]  /*0c80*/  IMAD R10, R3, 0x10, R10 ;  /* 0x00000010030a7824 */ /* 0x000fd800078e020a */
[----:B------:R-:W-:Y:S05]  /*0c90*/  @!P0 BRA `(.L_x_25) ;  /* 0xfffffffc00648947 */ /* 0x000fea000383ffff */
[----:B------:R-:W-:Y:S05]  /*0ca0*/  EXIT ;  /* 0x000000000000794d */ /* 0x000fea0003800000 */
.L_x_26:
        /* <DEDUP_REMOVED lines=13> */
.L_x_29:


//--------------------- .text._Z30normalize_and_uppercase_kernelPKcPci --------------------------
	.section	.text._Z30normalize_and_uppercase_kernelPKcPci,"ax",@progbits
	.align	128
        .global         _Z30normalize_and_uppercase_kernelPKcPci
        .type           _Z30normalize_and_uppercase_kernelPKcPci,@function
        .size           _Z30normalize_and_uppercase_kernelPKcPci,(.L_x_30 - _Z30normalize_and_uppercase_kernelPKcPci)
        .other          _Z30normalize_and_uppercase_kernelPKcPci,@"STO_CUDA_ENTRY STV_DEFAULT"
_Z30normalize_and_uppercase_kernelPKcPci:
.text._Z30normalize_and_uppercase_kernelPKcPci:
        /* <DEDUP_REMOVED lines=8> */
[----:B------:R-:W0:Y:S01]  /*0080*/  LDCU.128 UR8, c[0x0][0x380] ;  /* 0x00007000ff0877ac */ /* 0x000e220008000c00 */
[----:B------:R-:W-:Y:S01]  /*0090*/  SHF.R.S32.HI R5, RZ, 0x1f, R4 ;  /* 0x0000001fff057819 */ /* 0x000fe20000011404 */
[----:B------:R-:W1:Y:S01]  /*00a0*/  LDCU.64 UR4, c[0x0][0x358] ;  /* 0x00006b00ff0477ac */ /* 0x000e620008000a00 */
[----:B0-----:R-:W-:-:S04]  /*00b0*/  IADD3 R2, P0, PT, R4, UR8, RZ ;  /* 0x0000000804027c10 */ /* 0x001fc8000ff1e0ff */
[----:B------:R-:W-:-:S05]  /*00c0*/  IADD3.X R3, PT, PT, R5, UR9, RZ, P0, !PT ;  /* 0x0000000905037c10 */ /* 0x000fca00087fe4ff */
[----:B-1----:R-:W2:Y:S01]  /*00d0*/  LDG.E.U8.CONSTANT R2, desc[UR4][R2.64] ;  /* 0x0000000402027981 */ /* 0x002ea2000c1e9100 */
[----:B------:R-:W-:-:S04]  /*00e0*/  IADD3 R4, P1, PT, R4, UR10, RZ ;  /* 0x0000000a04047c10 */ /* 0x000fc8000ff3e0ff */
[----:B------:R-:W-:Y:S02]  /*00f0*/  IADD3.X R5, PT, PT, R5, UR11, RZ, P1, !PT ;  /* 0x0000000b05057c10 */ /* 0x000fe40008ffe4ff */
[C---:B--2---:R-:W-:Y:S02]  /*0100*/  VIMNMX.U16x2 R0, PT, PT, R2.reuse, 0x200020, !PT ;  /* 0x0020002002007848 */ /* 0x044fe40007fe0200 */
[----:B------:R-:W-:-:S04]  /*0110*/  ISETP.NE.AND P0, PT, R2, 0x7f, PT ;  /* 0x0000007f0200780c */ /* 0x000fc80003f05270 */
[----:B------:R-:W-:-:S05]  /*0120*/  SEL R7, R0, 0x20, P0 ;  /* 0x0000002000077807 */ /* 0x000fca0000000000 */
[----:B------:R-:W-:-:S05]  /*0130*/  VIADD R0, R7, 0xffffff9f ;  /* 0xffffff9f07007836 */ /* 0x000fca0000000000 */
[----:B------:R-:W-:-:S04]  /*0140*/  LOP3.LUT R0, R0, 0xff, RZ, 0xc0, !PT ;  /* 0x000000ff00007812 */ /* 0x000fc800078ec0ff */
[----:B------:R-:W-:-:S13]  /*0150*/  ISETP.GE.U32.AND P0, PT, R0, 0x1a, PT ;  /* 0x0000001a0000780c */ /* 0x000fda0003f06070 */
[----:B------:R-:W-:-:S05]  /*0160*/  @!P0 VIADD R7, R7, 0xffffffe0 ;  /* 0xffffffe007078836 */ /* 0x000fca0000000000 */
[----:B------:R-:W-:Y:S01]  /*0170*/  STG.E.U8 desc[UR4][R4.64], R7 ;  /* 0x0000000704007986 */ /* 0x000fe2000c101104 */
[----:B------:R-:W-:Y:S05]  /*0180*/  EXIT ;  /* 0x000000000000794d */ /* 0x000fea0003800000 */
.L_x_27:
        /* <DEDUP_REMOVED lines=15> */
.L_x_30:


//--------------------- .nv.shared._Z19rolling_hash_kernelPKciPy --------------------------
	.section	.nv.shared._Z19rolling_hash_kernelPKciPy,"aw",@nobits
	.sectionflags	@""
	.align	16
	.zero		1024


//--------------------- .nv.shared.reserved.0     --------------------------
	.section	.nv.shared.reserved.0,"aw",@nobits
	.weak		__nv_reservedSMEM_offset_0_alias
	.size		__nv_reservedSMEM_offset_0_alias, 0, 64
	.other		__nv_reservedSMEM_offset_0_alias,@"STO_CUDA_RESERVED_SHARED STV_DEFAULT"
__nv_reservedSMEM_offset_0_alias:
	.zero		0
	.zero		64


//--------------------- .nv.shared._Z22ascii_histogram_kernelPKciPj --------------------------
	.section	.nv.shared._Z22ascii_histogram_kernelPKciPj,"aw",@nobits
	.sectionflags	@""
	.align	16
	.zero		1024


//--------------------- .nv.shared._Z30normalize_and_uppercase_kernelPKcPci --------------------------
	.section	.nv.shared._Z30normalize_and_uppercase_kernelPKcPci,"aw",@nobits
	.sectionflags	@""
	.align	16
	.zero		1024


//--------------------- .nv.constant0._Z19rolling_hash_kernelPKciPy --------------------------
	.section	.nv.constant0._Z19rolling_hash_kernelPKciPy,"a",@progbits
	.sectionflags	@""
	.align	4
.nv.constant0._Z19rolling_hash_kernelPKciPy:
	.zero		920


//--------------------- .nv.constant0._Z22ascii_histogram_kernelPKciPj --------------------------
	.section	.nv.constant0._Z22ascii_histogram_kernelPKciPj,"a",@progbits
	.sectionflags	@""
	.align	4
.nv.constant0._Z22ascii_histogram_kernelPKciPj:
	.zero		920


//--------------------- .nv.constant0._Z30normalize_and_uppercase_kernelPKcPci --------------------------
	.section	.nv.constant0._Z30normalize_and_uppercase_kernelPKcPci,"a",@progbits
	.sectionflags	@""
	.align	4
.nv.constant0._Z30normalize_and_uppercase_kernelPKcPci:
	.zero		916


//--------------------- SYMBOLS --------------------------

	.type		.nv.reservedSmem.offset0,@object
	.size		.nv.reservedSmem.offset0,0x4
	.type		.nv.reservedSmem.cap,@object
	.size		.nv.reservedSmem.cap,0x4
